//
// Generated by NVIDIA NVVM Compiler
//
// Compiler Build ID: CL-36424714
// Cuda compilation tools, release 13.0, V13.0.88
// Based on NVVM 20.0.0
//

.version 9.0
.target sm_100
.address_size 64

	// .globl	_Z14decrypt_kernelPii

.visible .entry _Z14decrypt_kernelPii(
	.param .u64 .ptr .align 1 _Z14decrypt_kernelPii_param_0,
	.param .u32 _Z14decrypt_kernelPii_param_1
)
{


	ret;

}


// ===== COMPILED SASS (sm_100) =====

	.target	sm_100

	.elftype	@"ET_EXEC"


//--------------------- .note.nv.tkinfo           --------------------------
	.section	.note.nv.tkinfo,"",@"SHT_NOTE"
	.sectionflags	@"SHF_NOTE_NV_TKINFO"
	.tkinfo
        /*0018*/ 	.word	0x00000002
        /*0030*/ 	.string	""
        /*0030*/ 	.string	"ptxas"
        /*0030*/ 	.string	"Cuda compilation tools, release 13.0, V13.0.88"
        /*0030*/ 	.string	"Build cuda_13.0.r13.0/compiler.36424714_0"
        /*0030*/ 	.string	"-arch sm_100 -m 64 "



//--------------------- .note.nv.cuinfo           --------------------------
	.section	.note.nv.cuinfo,"",@"SHT_NOTE"
	.sectionflags	@"SHF_NOTE_NV_CUINFO"
        /*0018*/ 	.short	0x0002
        /*001a*/ 	.short	0x0064
        /*001c*/ 	.short	0x0082
	.zero		2


//--------------------- .nv.info                  --------------------------
	.section	.nv.info,"",@"SHT_CUDA_INFO"
	.align	4


	//----- nvinfo : EIATTR_REGCOUNT
	.align		4
        /*0000*/ 	.byte	0x04, 0x2f
        /*0002*/ 	.short	(.L_1 - .L_0)
	.align		4
.L_0:
        /*0004*/ 	.word	index@(_Z14decrypt_kernelPii)
        /*0008*/ 	.word	0x00000004


	//----- nvinfo : EIATTR_FRAME_SIZE
	.align		4
.L_1:
        /*000c*/ 	.byte	0x04, 0x11
        /*000e*/ 	.short	(.L_3 - .L_2)
	.align		4
.L_2:
        /*0010*/ 	.word	index@(_Z14decrypt_kernelPii)
        /*0014*/ 	.word	0x00000000


	//----- nvinfo : EIATTR_MIN_STACK_SIZE
	.align		4
.L_3:
        /*0018*/ 	.byte	0x04, 0x12
        /*001a*/ 	.short	(.L_5 - .L_4)
	.align		4
.L_4:
        /*001c*/ 	.word	index@(_Z14decrypt_kernelPii)
        /*0020*/ 	.word	0x00000000
.L_5:


//--------------------- .nv.compat                --------------------------
	.section	.nv.compat,"",@"SHT_CUDA_COMPAT_INFO"
	.align	4
        /*0000*/ 	.byte	0x02, 0x09, 0x00, 0x00, 0x02, 0x02, 0x01, 0x00, 0x02, 0x05, 0x05, 0x00, 0x03, 0x07, 0x01, 0x01
        /*0010*/ 	.byte	0x02, 0x03, 0x00, 0x00, 0x02, 0x06, 0x01, 0x00, 0x04, 0x0b, 0x08, 0x00, 0x09, 0x00, 0x00, 0x00
        /*0020*/ 	.byte	0x00, 0x00, 0x00, 0x00


//--------------------- .nv.info._Z14decrypt_kernelPii --------------------------
	.section	.nv.info._Z14decrypt_kernelPii,"",@"SHT_CUDA_INFO"
	.sectionflags	@""
	.align	4


	//----- nvinfo : EIATTR_CUDA_API_VERSION
	.align		4
        /*0000*/ 	.byte	0x04, 0x37
        /*0002*/ 	.short	(.L_7 - .L_6)
.L_6:
        /*0004*/ 	.word	0x00000082


	//----- nvinfo : EIATTR_KPARAM_INFO
	.align		4
.L_7:
        /*0008*/ 	.byte	0x04, 0x17
        /*000a*/ 	.short	(.L_9 - .L_8)
.L_8:
        /*000c*/ 	.word	0x00000000
        /*0010*/ 	.short	0x0001
        /*0012*/ 	.short	0x0008
        /*0014*/ 	.byte	0x00, 0xf0, 0x11, 0x00


	//----- nvinfo : EIATTR_KPARAM_INFO
	.align		4
.L_9:
        /*0018*/ 	.byte	0x04, 0x17
        /*001a*/ 	.short	(.L_11 - .L_10)
.L_10:
        /*001c*/ 	.word	0x00000000
        /*0020*/ 	.short	0x0000
        /*0022*/ 	.short	0x0000
        /*0024*/ 	.byte	0x00, 0xf5, 0x21, 0x00


	//----- nvinfo : EIATTR_SPARSE_MMA_MASK
	.align		4
.L_11:
        /*0028*/ 	.byte	0x03, 0x50
        /*002a*/ 	.short	0x0000


	//----- nvinfo : EIATTR_MAXREG_COUNT
	.align		4
        /*002c*/ 	.byte	0x03, 0x1b
        /*002e*/ 	.short	0x00ff


	//----- nvinfo : EIATTR_MERCURY_ISA_VERSION
	.align		4
        /*0030*/ 	.byte	0x03, 0x5f
        /*0032*/ 	.short	0x0101


	//----- nvinfo : EIATTR_VRC_CTA_INIT_COUNT
	.align		4
        /*0034*/ 	.byte	0x02, 0x4a
	.zero		1
	.zero		1


	//----- nvinfo : EIATTR_EXIT_INSTR_OFFSETS
	.align		4
        /*0038*/ 	.byte	0x04, 0x1c
        /*003a*/ 	.short	(.L_13 - .L_12)


	//   ....[0]....
.L_12:
        /*003c*/ 	.word	0x00000010


	//----- nvinfo : EIATTR_CBANK_PARAM_SIZE
	.align		4
.L_13:
        /*0040*/ 	.byte	0x03, 0x19
        /*0042*/ 	.short	0x000c


	//----- nvinfo : EIATTR_PARAM_CBANK
	.align		4
        /*0044*/ 	.byte	0x04, 0x0a
        /*0046*/ 	.short	(.L_15 - .L_14)
	.align		4
.L_14:
        /*0048*/ 	.word	index@(.nv.constant0._Z14decrypt_kernelPii)
        /*004c*/ 	.short	0x0380
        /*004e*/ 	.short	0x000c


	//----- nvinfo : EIATTR_SW_WAR
	.align		4
.L_15:
        /*0050*/ 	.byte	0x04, 0x36
        /*0052*/ 	.short	(.L_17 - .L_16)
.L_16:
        /*0054*/ 	.word	0x00000008
.L_17:


//--------------------- .nv.callgraph             --------------------------
	.section	.nv.callgraph,"",@"SHT_CUDA_CALLGRAPH"
	.align	4
	.sectionentsize	8
	.align		4
        /*0000*/ 	.word	0x00000000
	.align		4
        /*0004*/ 	.word	0xffffffff
	.align		4
        /*0008*/ 	.word	0x00000000
	.align		4
        /*000c*/ 	.word	0xfffffffe
	.align		4
        /*0010*/ 	.word	0x00000000
	.align		4
        /*0014*/ 	.word	0xfffffffd
	.align		4
        /*0018*/ 	.word	0x00000000
	.align		4
        /*001c*/ 	.word	0xfffffffc


//--------------------- .text._Z14decrypt_kernelPii --------------------------
	.section	.text._Z14decrypt_kernelPii,"ax",@progbits
	.align	128
        .global         _Z14decrypt_kernelPii
        .type           _Z14decrypt_kernelPii,@function
        .size           _Z14decrypt_kernelPii,(.L_x_1 - _Z14decrypt_kernelPii)
        .other          _Z14decrypt_kernelPii,@"STO_CUDA_ENTRY STV_DEFAULT"
_Z14decrypt_kernelPii:
.text._Z14decrypt_kernelPii:
[----:B------:R-:W-:Y:S01]  /*0000*/  LDC R1, c[0x0][0x37c] ;  /* 0x0000df00ff017b82 */ /* 0x000fe20000000800 */
[----:B------:R-:W-:Y:S05]  /*0010*/  EXIT ;  /* 0x000000000000794d */ /* 0x000fea0003800000 */
.L_x_0:
[----:B------:R-:W-:-:S00]  /*0020*/  BRA `(.L_x_0) ;  /* 0xfffffffc00fc7947 */ /* 0x000fc0000383ffff */
[----:B------:R-:W-:-:S00]  /*0030*/  NOP ;  /* 0x0000000000007918 */ /* 0x000fc00000000000 */
        /* <DEDUP_REMOVED lines=12> */
.L_x_1:


//--------------------- .nv.shared.reserved.0     --------------------------
	.section	.nv.shared.reserved.0,"aw",@nobits
	.weak		__nv_reservedSMEM_offset_0_alias
	.size		__nv_reservedSMEM_offset_0_alias, 0, 64
	.other		__nv_reservedSMEM_offset_0_alias,@"STO_CUDA_RESERVED_SHARED STV_DEFAULT"
__nv_reservedSMEM_offset_0_alias:
	.zero		0
	.zero		64


//--------------------- .nv.constant0._Z14decrypt_kernelPii --------------------------
	.section	.nv.constant0._Z14decrypt_kernelPii,"a",@progbits
	.sectionflags	@""
	.align	4
.nv.constant0._Z14decrypt_kernelPii:
	.zero		908


//--------------------- SYMBOLS --------------------------

	.type		.nv.reservedSmem.offset0,@object
	.size		.nv.reservedSmem.offset0,0x4
